//
// Generated by NVIDIA NVVM Compiler
//
// Compiler Build ID: CL-36424714
// Cuda compilation tools, release 13.0, V13.0.88
// Based on NVVM 20.0.0
//

.version 9.0
.target sm_100
.address_size 64

	// .globl	_Z16print_thread_idsv
.extern .func  (.param .b32 func_retval0) vprintf
(
	.param .b64 vprintf_param_0,
	.param .b64 vprintf_param_1
)
;
.global .align 1 .b8 $str[51] = {116, 104, 114, 101, 97, 100, 95, 105, 100, 95, 120, 58, 32, 37, 100, 44, 32, 116, 104, 114, 101, 97, 100, 95, 105, 100, 95, 121, 58, 32, 37, 100, 44, 32, 116, 104, 114, 101, 97, 100, 95, 105, 100, 95, 122, 58, 32, 37, 100, 10};

.visible .entry _Z16print_thread_idsv()
{
	.local .align 8 .b8 	__local_depot0[16];
	.reg .b64 	%SP;
	.reg .b64 	%SPL;
	.reg .b32 	%r<6>;
	.reg .b64 	%rd<5>;

	mov.u64 	%SPL, __local_depot0;
	cvta.local.u64 	%SP, %SPL;
	add.u64 	%rd1, %SP, 0;
	add.u64 	%rd2, %SPL, 0;
	mov.u32 	%r1, %tid.x;
	mov.u32 	%r2, %tid.y;
	mov.u32 	%r3, %tid.z;
	st.local.v2.u32 	[%rd2], {%r1, %r2};
	st.local.u32 	[%rd2+8], %r3;
	mov.u64 	%rd3, $str;
	cvta.global.u64 	%rd4, %rd3;
	{ // callseq 0, 0
	.param .b64 param0;
	st.param.b64 	[param0], %rd4;
	.param .b64 param1;
	st.param.b64 	[param1], %rd1;
	.param .b32 retval0;
	call.uni (retval0), 
	vprintf, 
	(
	param0, 
	param1
	);
	ld.param.b32 	%r4, [retval0];
	} // callseq 0
	ret;

}


// ===== COMPILED SASS (sm_100) =====

	.target	sm_100

	.elftype	@"ET_EXEC"


//--------------------- .note.nv.tkinfo           --------------------------
	.section	.note.nv.tkinfo,"",@"SHT_NOTE"
	.sectionflags	@"SHF_NOTE_NV_TKINFO"
	.tkinfo
        /*0018*/ 	.word	0x00000002
        /*0030*/ 	.string	""
        /*0030*/ 	.string	"ptxas"
        /*0030*/ 	.string	"Cuda compilation tools, release 13.0, V13.0.88"
        /*0030*/ 	.string	"Build cuda_13.0.r13.0/compiler.36424714_0"
        /*0030*/ 	.string	"-arch sm_100 -m 64 "



//--------------------- .note.nv.cuinfo           --------------------------
	.section	.note.nv.cuinfo,"",@"SHT_NOTE"
	.sectionflags	@"SHF_NOTE_NV_CUINFO"
        /*0018*/ 	.short	0x0002
        /*001a*/ 	.short	0x0064
        /*001c*/ 	.short	0x0082
	.zero		2


//--------------------- .nv.info                  --------------------------
	.section	.nv.info,"",@"SHT_CUDA_INFO"
	.align	4


	//----- nvinfo : EIATTR_REGCOUNT
	.align		4
        /*0000*/ 	.byte	0x04, 0x2f
        /*0002*/ 	.short	(.L_2 - .L_1)
	.align		4
.L_1:
        /*0004*/ 	.word	index@(_Z16print_thread_idsv)
        /*0008*/ 	.word	0x00000018


	//----- nvinfo : EIATTR_FRAME_SIZE
	.align		4
.L_2:
        /*000c*/ 	.byte	0x04, 0x11
        /*000e*/ 	.short	(.L_4 - .L_3)
	.align		4
.L_3:
        /*0010*/ 	.word	index@(_Z16print_thread_idsv)
        /*0014*/ 	.word	0x00000010


	//----- nvinfo : EIATTR_MIN_STACK_SIZE
	.align		4
.L_4:
        /*0018*/ 	.byte	0x04, 0x12
        /*001a*/ 	.short	(.L_6 - .L_5)
	.align		4
.L_5:
        /*001c*/ 	.word	index@(_Z16print_thread_idsv)
        /*0020*/ 	.word	0x00000010
.L_6:


//--------------------- .nv.compat                --------------------------
	.section	.nv.compat,"",@"SHT_CUDA_COMPAT_INFO"
	.align	4
        /*0000*/ 	.byte	0x02, 0x09, 0x00, 0x00, 0x02, 0x02, 0x01, 0x00, 0x02, 0x05, 0x05, 0x00, 0x03, 0x07, 0x01, 0x01
        /*0010*/ 	.byte	0x02, 0x03, 0x00, 0x00, 0x02, 0x06, 0x01, 0x00, 0x04, 0x0b, 0x08, 0x00, 0x09, 0x00, 0x00, 0x00
        /*0020*/ 	.byte	0x00, 0x00, 0x00, 0x00


//--------------------- .nv.info._Z16print_thread_idsv --------------------------
	.section	.nv.info._Z16print_thread_idsv,"",@"SHT_CUDA_INFO"
	.sectionflags	@""
	.align	4


	//----- nvinfo : EIATTR_CUDA_API_VERSION
	.align		4
        /*0000*/ 	.byte	0x04, 0x37
        /*0002*/ 	.short	(.L_8 - .L_7)
.L_7:
        /*0004*/ 	.word	0x00000082


	//----- nvinfo : EIATTR_SPARSE_MMA_MASK
	.align		4
.L_8:
        /*0008*/ 	.byte	0x03, 0x50
        /*000a*/ 	.short	0x0000


	//----- nvinfo : EIATTR_MAXREG_COUNT
	.align		4
        /*000c*/ 	.byte	0x03, 0x1b
        /*000e*/ 	.short	0x00ff


	//----- nvinfo : EIATTR_EXTERNS
	.align		4
        /*0010*/ 	.byte	0x04, 0x0f
        /*0012*/ 	.short	(.L_10 - .L_9)


	//   ....[0]....
	.align		4
.L_9:
        /*0014*/ 	.word	index@(vprintf)


	//----- nvinfo : EIATTR_MERCURY_ISA_VERSION
	.align		4
.L_10:
        /*0018*/ 	.byte	0x03, 0x5f
        /*001a*/ 	.short	0x0101


	//----- nvinfo : EIATTR_VRC_CTA_INIT_COUNT
	.align		4
        /*001c*/ 	.byte	0x02, 0x4a
	.zero		1
	.zero		1


	//----- nvinfo : EIATTR_SYSCALL_OFFSETS
	.align		4
        /*0020*/ 	.byte	0x04, 0x46
        /*0022*/ 	.short	(.L_12 - .L_11)


	//   ....[0]....
.L_11:
        /*0024*/ 	.word	0x00000110


	//----- nvinfo : EIATTR_EXIT_INSTR_OFFSETS
	.align		4
.L_12:
        /*0028*/ 	.byte	0x04, 0x1c
        /*002a*/ 	.short	(.L_14 - .L_13)


	//   ....[0]....
.L_13:
        /*002c*/ 	.word	0x00000120


	//----- nvinfo : EIATTR_SW_WAR
	.align		4
.L_14:
        /*0030*/ 	.byte	0x04, 0x36
        /*0032*/ 	.short	(.L_16 - .L_15)
.L_15:
        /*0034*/ 	.word	0x00000008
.L_16:


//--------------------- .nv.callgraph             --------------------------
	.section	.nv.callgraph,"",@"SHT_CUDA_CALLGRAPH"
	.align	4
	.sectionentsize	8
	.align		4
        /*0000*/ 	.word	0x00000000
	.align		4
        /*0004*/ 	.word	0xffffffff
	.align		4
        /*0008*/ 	.word	index@(_Z16print_thread_idsv)
	.align		4
        /*000c*/ 	.word	index@(vprintf)
	.align		4
        /*0010*/ 	.word	0x00000000
	.align		4
        /*0014*/ 	.word	0xfffffffe
	.align		4
        /*0018*/ 	.word	0x00000000
	.align		4
        /*001c*/ 	.word	0xfffffffd
	.align		4
        /*0020*/ 	.word	0x00000000
	.align		4
        /*0024*/ 	.word	0xfffffffc


//--------------------- .nv.constant4             --------------------------
	.section	.nv.constant4,"a",@progbits
	.align	8
	.align		8
.nv.constant4:
        /*0000*/ 	.dword	vprintf
	.align		8
        /*0008*/ 	.dword	$str


//--------------------- .text._Z16print_thread_idsv --------------------------
	.section	.text._Z16print_thread_idsv,"ax",@progbits
	.align	128
        .global         _Z16print_thread_idsv
        .type           _Z16print_thread_idsv,@function
        .size           _Z16print_thread_idsv,(.L_x_2 - _Z16print_thread_idsv)
        .other          _Z16print_thread_idsv,@"STO_CUDA_ENTRY STV_DEFAULT"
_Z16print_thread_idsv:
.text._Z16print_thread_idsv:
[----:B------:R-:W0:Y:S01]  /*0000*/  LDC R1, c[0x0][0x37c] ;  /* 0x0000df00ff017b82 */ /* 0x000e220000000800 */
[----:B------:R-:W1:Y:S01]  /*0010*/  S2R R8, SR_TID.X ;  /* 0x0000000000087919 */ /* 0x000e620000002100 */
[----:B0-----:R-:W-:Y:S01]  /*0020*/  VIADD R1, R1, 0xfffffff0 ;  /* 0xfffffff001017836 */ /* 0x001fe20000000000 */
[----:B------:R-:W-:Y:S01]  /*0030*/  MOV R0, 0x0 ;  /* 0x0000000000007802 */ /* 0x000fe20000000f00 */
[----:B------:R-:W0:Y:S01]  /*0040*/  LDCU UR4, c[0x0][0x2f8] ;  /* 0x00005f00ff0477ac */ /* 0x000e220008000800 */
[----:B------:R-:W1:Y:S03]  /*0050*/  S2R R9, SR_TID.Y ;  /* 0x0000000000097919 */ /* 0x000e660000002200 */
[----:B------:R2:W3:Y:S01]  /*0060*/  LDC.64 R2, c[0x4][R0] ;  /* 0x0100000000027b82 */ /* 0x0004e20000000a00 */
[----:B------:R-:W4:Y:S01]  /*0070*/  LDCU.64 UR6, c[0x4][0x8] ;  /* 0x01000100ff0677ac */ /* 0x000f220008000a00 */
[----:B------:R-:W5:Y:S01]  /*0080*/  S2R R10, SR_TID.Z ;  /* 0x00000000000a7919 */ /* 0x000f620000002300 */
[----:B------:R-:W2:Y:S01]  /*0090*/  LDCU UR5, c[0x0][0x2fc] ;  /* 0x00005f80ff0577ac */ /* 0x000ea20008000800 */
[----:B0-----:R-:W-:Y:S01]  /*00a0*/  IADD3 R6, P0, PT, R1, UR4, RZ ;  /* 0x0000000401067c10 */ /* 0x001fe2000ff1e0ff */
[----:B----4-:R-:W-:Y:S01]  /*00b0*/  IMAD.U32 R4, RZ, RZ, UR6 ;  /* 0x00000006ff047e24 */ /* 0x010fe2000f8e00ff */
[----:B------:R-:W-:-:S03]  /*00c0*/  MOV R5, UR7 ;  /* 0x0000000700057c02 */ /* 0x000fc60008000f00 */
[----:B--2---:R-:W-:Y:S01]  /*00d0*/  IMAD.X R7, RZ, RZ, UR5, P0 ;  /* 0x00000005ff077e24 */ /* 0x004fe200080e06ff */
[----:B-1----:R0:W-:Y:S04]  /*00e0*/  STL.64 [R1], R8 ;  /* 0x0000000801007387 */ /* 0x0021e80000100a00 */
[----:B-----5:R0:W-:Y:S03]  /*00f0*/  STL [R1+0x8], R10 ;  /* 0x0000080a01007387 */ /* 0x0201e60000100800 */
[----:B------:R-:W-:-:S07]  /*0100*/  LEPC R20, `(.L_x_0) ;  /* 0x000000001014794e */ /* 0x000fce0000000000 */
[----:B0--3--:R-:W-:Y:S05]  /*0110*/  CALL.ABS.NOINC R2 ;  /* 0x0000000002007343 */ /* 0x009fea0003c00000 */
.L_x_0:
[----:B------:R-:W-:Y:S05]  /*0120*/  EXIT ;  /* 0x000000000000794d */ /* 0x000fea0003800000 */
.L_x_1:
[----:B------:R-:W-:-:S00]  /*0130*/  BRA `(.L_x_1) ;  /* 0xfffffffc00fc7947 */ /* 0x000fc0000383ffff */
[----:B------:R-:W-:-:S00]  /*0140*/  NOP ;  /* 0x0000000000007918 */ /* 0x000fc00000000000 */
        /* <DEDUP_REMOVED lines=11> */
.L_x_2:


//--------------------- .nv.global.init           --------------------------
	.section	.nv.global.init,"aw",@progbits
.nv.global.init:
	.type		$str,@object
	.size		$str,(.L_0 - $str)
$str:
        /*0000*/ 	.byte	0x74, 0x68, 0x72, 0x65, 0x61, 0x64, 0x5f, 0x69, 0x64, 0x5f, 0x78, 0x3a, 0x20, 0x25, 0x64, 0x2c
        /*0010*/ 	.byte	0x20, 0x74, 0x68, 0x72, 0x65, 0x61, 0x64, 0x5f, 0x69, 0x64, 0x5f, 0x79, 0x3a, 0x20, 0x25, 0x64
        /*0020*/ 	.byte	0x2c, 0x20, 0x74, 0x68, 0x72, 0x65, 0x61, 0x64, 0x5f, 0x69, 0x64, 0x5f, 0x7a, 0x3a, 0x20, 0x25
        /*0030*/ 	.byte	0x64, 0x0a, 0x00
.L_0:


//--------------------- .nv.shared.reserved.0     --------------------------
	.section	.nv.shared.reserved.0,"aw",@nobits
	.weak		__nv_reservedSMEM_offset_0_alias
	.size		__nv_reservedSMEM_offset_0_alias, 0, 64
	.other		__nv_reservedSMEM_offset_0_alias,@"STO_CUDA_RESERVED_SHARED STV_DEFAULT"
__nv_reservedSMEM_offset_0_alias:
	.zero		0
	.zero		64


//--------------------- .nv.constant0._Z16print_thread_idsv --------------------------
	.section	.nv.constant0._Z16print_thread_idsv,"a",@progbits
	.sectionflags	@""
	.align	4
.nv.constant0._Z16print_thread_idsv:
	.zero		896


//--------------------- SYMBOLS --------------------------

	.type		.nv.reservedSmem.offset0,@object
	.size		.nv.reservedSmem.offset0,0x4
	.type		vprintf,@function
